	.headerflags	@"EF_CUDA_TEXMODE_UNIFIED EF_CUDA_64BIT_ADDRESS EF_CUDA_ACCELERATORS EF_CUDA_SM90 EF_CUDA_VIRTUAL_SM(EF_CUDA_SM90)"
	.elftype	@"ET_EXEC"


//--------------------- .nv.info                  --------------------------
	.section	.nv.info,"",@"SHT_CUDA_INFO"
	.align	4


	//----- nvinfo : EIATTR_REGCOUNT
	.align		4
        /*0000*/ 	.byte	0x04, 0x2f
        /*0002*/ 	.short	(.L_1 - .L_0)
	.align		4
.L_0:
        /*0004*/ 	.word	index@(triton_per_fused_mv_0)
        /*0008*/ 	.word	0x0000000f


	//----- nvinfo : EIATTR_MIN_STACK_SIZE
	.align		4
.L_1:
        /*000c*/ 	.byte	0x04, 0x12
        /*000e*/ 	.short	(.L_3 - .L_2)
	.align		4
.L_2:
        /*0010*/ 	.word	index@(triton_per_fused_mv_0)
        /*0014*/ 	.word	0x00000000


	//----- nvinfo : EIATTR_FRAME_SIZE
	.align		4
.L_3:
        /*0018*/ 	.byte	0x04, 0x11
        /*001a*/ 	.short	(.L_5 - .L_4)
	.align		4
.L_4:
        /*001c*/ 	.word	index@(triton_per_fused_mv_0)
        /*0020*/ 	.word	0x00000000


	//----- nvinfo : EIATTR_MIN_STACK_SIZE
	.align		4
.L_5:
        /*0024*/ 	.byte	0x04, 0x12
        /*0026*/ 	.short	(.L_7 - .L_6)
	.align		4
.L_6:
        /*0028*/ 	.word	index@(triton_per_fused_mv_0)
        /*002c*/ 	.word	0x00000000
.L_7:


//--------------------- .nv.info.triton_per_fused_mv_0 --------------------------
	.section	.nv.info.triton_per_fused_mv_0,"",@"SHT_CUDA_INFO"
	.sectionflags	@""
	.align	4


	//----- nvinfo : EIATTR_CUDA_API_VERSION
	.align		4
        /*0000*/ 	.byte	0x04, 0x37
        /*0002*/ 	.short	(.L_9 - .L_8)
.L_8:
        /*0004*/ 	.word	0x0000007c


	//----- nvinfo : EIATTR_KPARAM_INFO
	.align		4
.L_9:
        /*0008*/ 	.byte	0x04, 0x17
        /*000a*/ 	.short	(.L_11 - .L_10)
.L_10:
        /*000c*/ 	.word	0x00000000
        /*0010*/ 	.short	0x0004
        /*0012*/ 	.short	0x001c
        /*0014*/ 	.byte	0x00, 0xf0, 0x11, 0x00


	//----- nvinfo : EIATTR_KPARAM_INFO
	.align		4
.L_11:
        /*0018*/ 	.byte	0x04, 0x17
        /*001a*/ 	.short	(.L_13 - .L_12)
.L_12:
        /*001c*/ 	.word	0x00000000
        /*0020*/ 	.short	0x0003
        /*0022*/ 	.short	0x0018
        /*0024*/ 	.byte	0x00, 0xf0, 0x11, 0x00


	//----- nvinfo : EIATTR_KPARAM_INFO
	.align		4
.L_13:
        /*0028*/ 	.byte	0x04, 0x17
        /*002a*/ 	.short	(.L_15 - .L_14)
.L_14:
        /*002c*/ 	.word	0x00000000
        /*0030*/ 	.short	0x0002
        /*0032*/ 	.short	0x0010
        /*0034*/ 	.byte	0x00, 0xf4, 0x21, 0x00


	//----- nvinfo : EIATTR_KPARAM_INFO
	.align		4
.L_15:
        /*0038*/ 	.byte	0x04, 0x17
        /*003a*/ 	.short	(.L_17 - .L_16)
.L_16:
        /*003c*/ 	.word	0x00000000
        /*0040*/ 	.short	0x0001
        /*0042*/ 	.short	0x0008
        /*0044*/ 	.byte	0x00, 0xf4, 0x21, 0x00


	//----- nvinfo : EIATTR_KPARAM_INFO
	.align		4
.L_17:
        /*0048*/ 	.byte	0x04, 0x17
        /*004a*/ 	.short	(.L_19 - .L_18)
.L_18:
        /*004c*/ 	.word	0x00000000
        /*0050*/ 	.short	0x0000
        /*0052*/ 	.short	0x0000
        /*0054*/ 	.byte	0x00, 0xf4, 0x21, 0x00


	//----- nvinfo : EIATTR_SPARSE_MMA_MASK
	.align		4
.L_19:
        /*0058*/ 	.byte	0x03, 0x50
        /*005a*/ 	.short	0x0000


	//----- nvinfo : EIATTR_MAXREG_COUNT
	.align		4
        /*005c*/ 	.byte	0x03, 0x1b
        /*005e*/ 	.short	0x00ff


	//----- nvinfo : EIATTR_COOP_GROUP_MASK_REGIDS
	.align		4
        /*0060*/ 	.byte	0x04, 0x29
        /*0062*/ 	.short	(.L_21 - .L_20)


	//   ....[0]....
.L_20:
        /*0064*/ 	.word	0xffffffff


	//   ....[1]....
        /*0068*/ 	.word	0xffffffff


	//   ....[2]....
        /*006c*/ 	.word	0xffffffff


	//   ....[3]....
        /*0070*/ 	.word	0xffffffff


	//   ....[4]....
        /*0074*/ 	.word	0xffffffff


	//   ....[5]....
        /*0078*/ 	.word	0xffffffff


	//----- nvinfo : EIATTR_COOP_GROUP_INSTR_OFFSETS
	.align		4
.L_21:
        /*007c*/ 	.byte	0x04, 0x28
        /*007e*/ 	.short	(.L_23 - .L_22)


	//   ....[0]....
.L_22:
        /*0080*/ 	.word	0x000001d0


	//   ....[1]....
        /*0084*/ 	.word	0x000001f0


	//   ....[2]....
        /*0088*/ 	.word	0x00000210


	//   ....[3]....
        /*008c*/ 	.word	0x00000230


	//   ....[4]....
        /*0090*/ 	.word	0x00000250


	//   ....[5]....
        /*0094*/ 	.word	0x000002d0


	//----- nvinfo : EIATTR_EXIT_INSTR_OFFSETS
	.align		4
.L_23:
        /*0098*/ 	.byte	0x04, 0x1c
        /*009a*/ 	.short	(.L_25 - .L_24)


	//   ....[0]....
.L_24:
        /*009c*/ 	.word	0x00000310


	//   ....[1]....
        /*00a0*/ 	.word	0x00000360


	//----- nvinfo : EIATTR_REQNTID
	.align		4
.L_25:
        /*00a4*/ 	.byte	0x04, 0x10
        /*00a6*/ 	.short	(.L_27 - .L_26)
.L_26:
        /*00a8*/ 	.word	0x00000040
        /*00ac*/ 	.word	0x00000001
        /*00b0*/ 	.word	0x00000001


	//----- nvinfo : EIATTR_CBANK_PARAM_SIZE
	.align		4
.L_27:
        /*00b4*/ 	.byte	0x03, 0x19
        /*00b6*/ 	.short	0x0020


	//----- nvinfo : EIATTR_PARAM_CBANK
	.align		4
        /*00b8*/ 	.byte	0x04, 0x0a
        /*00ba*/ 	.short	(.L_29 - .L_28)
	.align		4
.L_28:
        /*00bc*/ 	.word	index@(.nv.constant0.triton_per_fused_mv_0)
        /*00c0*/ 	.short	0x0210
        /*00c2*/ 	.short	0x0020


	//----- nvinfo : EIATTR_SW_WAR
	.align		4
.L_29:
        /*00c4*/ 	.byte	0x04, 0x36
        /*00c6*/ 	.short	(.L_31 - .L_30)
.L_30:
        /*00c8*/ 	.word	0x00000008
.L_31:


//--------------------- .nv.callgraph             --------------------------
	.section	.nv.callgraph,"",@"SHT_CUDA_CALLGRAPH"
	.align	4
	.sectionentsize	8
	.align		4
        /*0000*/ 	.word	0x00000000
	.align		4
        /*0004*/ 	.word	0xffffffff
	.align		4
        /*0008*/ 	.word	0x00000000
	.align		4
        /*000c*/ 	.word	0xfffffffe
	.align		4
        /*0010*/ 	.word	0x00000000
	.align		4
        /*0014*/ 	.word	0xfffffffd
	.align		4
        /*0018*/ 	.word	0x00000000
	.align		4
        /*001c*/ 	.word	0xfffffffc


//--------------------- .text.triton_per_fused_mv_0 --------------------------
	.section	.text.triton_per_fused_mv_0,"ax",@progbits
	.sectionflags	@"SHF_BARRIERS=1"
	.align	128
        .global         triton_per_fused_mv_0
        .type           triton_per_fused_mv_0,@function
        .size           triton_per_fused_mv_0,(.L_x_1 - triton_per_fused_mv_0)
        .other          triton_per_fused_mv_0,@"STO_CUDA_ENTRY STV_DEFAULT"
triton_per_fused_mv_0:
.text.triton_per_fused_mv_0:
[----:B------:R-:W0:Y:S02]  /*0000*/  LDC R1, c[0x0][0x28] ;  /* 0x00000a00ff017b82 */ /* 0x000e240000000800 */
[----:B------:R-:W1:Y:S01]  /*0010*/  S2R R12, SR_TID.X ;  /* 0x00000000000c7919 */ /* 0x000e620000002100 */
[----:B------:R-:W2:Y:S01]  /*0020*/  LDC.64 R4, c[0x0][0x210] ;  /* 0x00008400ff047b82 */ /* 0x000ea20000000a00 */
[----:B------:R-:W-:Y:S01]  /*0030*/  ULDC.64 UR6, c[0x0][0x208] ;  /* 0x0000820000067ab9 */ /* 0x000fe20000000a00 */
[----:B------:R-:W3:Y:S06]  /*0040*/  S2R R0, SR_CTAID.X ;  /* 0x0000000000007919 */ /* 0x000eec0000002500 */
[----:B------:R-:W4:Y:S01]  /*0050*/  LDC.64 R6, c[0x0][0x218] ;  /* 0x00008600ff067b82 */ /* 0x000f220000000a00 */
[----:B-1----:R-:W-:-:S02]  /*0060*/  LOP3.LUT R3, R12, 0x3f, RZ, 0xc0, !PT ;  /* 0x0000003f0c037812 */ /* 0x002fc400078ec0ff */
[----:B---3--:R-:W-:-:S03]  /*0070*/  ISETP.GE.AND P0, PT, R0, 0x40, PT ;  /* 0x000000400000780c */ /* 0x008fc60003f06270 */
[----:B------:R-:W-:Y:S01]  /*0080*/  IMAD R9, R0, 0x30, R3 ;  /* 0x0000003000097824 */ /* 0x000fe200078e0203 */
[C---:B------:R-:W-:Y:S01]  /*0090*/  ISETP.GE.U32.AND P2, PT, R3.reuse, 0x30, PT ;  /* 0x000000300300780c */ /* 0x040fe20003f46070 */
[C---:B----4-:R-:W-:Y:S01]  /*00a0*/  IMAD.WIDE.U32 R6, R3.reuse, 0x4, R6 ;  /* 0x0000000403067825 */ /* 0x050fe200078e0006 */
[----:B------:R-:W-:-:S03]  /*00b0*/  ISETP.LT.U32.AND P1, PT, R3, 0x30, !P0 ;  /* 0x000000300300780c */ /* 0x000fc60004721070 */
[----:B--2---:R-:W-:Y:S01]  /*00c0*/  IMAD.WIDE R4, R9, 0x4, R4 ;  /* 0x0000000409047825 */ /* 0x004fe200078e0204 */
[----:B------:R-:W-:-:S07]  /*00d0*/  CS2R R8, SRZ ;  /* 0x0000000000087805 */ /* 0x000fce000001ff00 */
[----:B------:R1:W2:Y:S04]  /*00e0*/  @!P2 LDG.E.EL R9, desc[UR6][R6.64] ;  /* 0x000000060609a981 */ /* 0x0002a8000c2e1900 */
[----:B------:R-:W3:Y:S01]  /*00f0*/  @P1 LDG.E R8, desc[UR6][R4.64] ;  /* 0x0000000604081981 */ /* 0x000ee2000c1e1900 */
[----:B------:R-:W4:Y:S01]  /*0100*/  S2UR UR5, SR_CgaCtaId ;  /* 0x00000000000579c3 */ /* 0x000f220000008800 */
[----:B------:R-:W-:Y:S01]  /*0110*/  UMOV UR4, 0x400 ;  /* 0x0000040000047882 */ /* 0x000fe20000000000 */
[----:B------:R-:W-:Y:S02]  /*0120*/  ISETP.EQ.AND P0, PT, R3, RZ, !P0 ;  /* 0x000000ff0300720c */ /* 0x000fe40004702270 */
[----:B-1----:R-:W-:Y:S02]  /*0130*/  SHF.R.U32.HI R6, RZ, 0x3, R12 ;  /* 0x00000003ff067819 */ /* 0x002fe4000001160c */
[----:B------:R-:W-:-:S02]  /*0140*/  LOP3.LUT R7, R12, 0x1, RZ, 0xc0, !PT ;  /* 0x000000010c077812 */ /* 0x000fc400078ec0ff */
[----:B------:R-:W-:Y:S01]  /*0150*/  LOP3.LUT R6, R6, 0x4, RZ, 0xc0, !PT ;  /* 0x0000000406067812 */ /* 0x000fe200078ec0ff */
[----:B----4-:R-:W-:Y:S01]  /*0160*/  UPRMT UR4, UR5, 0x654, UR4 ;  /* 0x0000065405047896 */ /* 0x010fe20008000004 */
[----:B--2---:R-:W-:Y:S02]  /*0170*/  SEL R9, R9, RZ, !P2 ;  /* 0x000000ff09097207 */ /* 0x004fe40005000000 */
[----:B------:R-:W-:Y:S02]  /*0180*/  ISETP.GE.AND P2, PT, R12, 0x2, PT ;  /* 0x000000020c00780c */ /* 0x000fe40003f46270 */
[----:B---3--:R-:W-:-:S05]  /*0190*/  SEL R8, R8, RZ, P1 ;  /* 0x000000ff08087207 */ /* 0x008fca0000800000 */
[----:B------:R-:W-:-:S05]  /*01a0*/  FMUL R9, R8, R9 ;  /* 0x0000000908097220 */ /* 0x000fca0000400000 */
[----:B------:R-:W-:Y:S02]  /*01b0*/  FSEL R9, R9, RZ, P1 ;  /* 0x000000ff09097208 */ /* 0x000fe40000800000 */
[----:B------:R-:W-:-:S03]  /*01c0*/  LOP3.LUT P1, RZ, R12, 0x1f, RZ, 0xc0, !PT ;  /* 0x0000001f0cff7812 */ /* 0x000fc6000782c0ff */
[----:B------:R-:W1:Y:S02]  /*01d0*/  SHFL.BFLY PT, R8, R9, 0x10, 0x1f ;  /* 0x0e001f0009087f89 */ /* 0x000e6400000e0000 */
[----:B-1----:R-:W-:-:S05]  /*01e0*/  FADD R8, R9, R8 ;  /* 0x0000000809087221 */ /* 0x002fca0000000000 */
[----:B------:R-:W1:Y:S02]  /*01f0*/  SHFL.BFLY PT, R11, R8, 0x8, 0x1f ;  /* 0x0d001f00080b7f89 */ /* 0x000e6400000e0000 */
[----:B-1----:R-:W-:-:S05]  /*0200*/  FADD R11, R8, R11 ;  /* 0x0000000b080b7221 */ /* 0x002fca0000000000 */
[----:B------:R-:W1:Y:S02]  /*0210*/  SHFL.BFLY PT, R10, R11, 0x4, 0x1f ;  /* 0x0c801f000b0a7f89 */ /* 0x000e6400000e0000 */
[----:B-1----:R-:W-:-:S05]  /*0220*/  FADD R10, R11, R10 ;  /* 0x0000000a0b0a7221 */ /* 0x002fca0000000000 */
[----:B------:R-:W1:Y:S02]  /*0230*/  SHFL.BFLY PT, R5, R10, 0x2, 0x1f ;  /* 0x0c401f000a057f89 */ /* 0x000e6400000e0000 */
[----:B-1----:R-:W-:-:S05]  /*0240*/  FADD R5, R10, R5 ;  /* 0x000000050a057221 */ /* 0x002fca0000000000 */
[----:B------:R-:W1:Y:S02]  /*0250*/  SHFL.BFLY PT, R4, R5, 0x1, 0x1f ;  /* 0x0c201f0005047f89 */ /* 0x000e6400000e0000 */
[----:B-1----:R-:W-:Y:S01]  /*0260*/  FADD R9, R5, R4 ;  /* 0x0000000405097221 */ /* 0x002fe20000000000 */
[----:B------:R-:W-:-:S04]  /*0270*/  LEA R4, R12, UR4, 0x2 ;  /* 0x000000040c047c11 */ /* 0x000fc8000f8e10ff */
[----:B------:R-:W-:Y:S01]  /*0280*/  @!P1 STS [R6+UR4], R9 ;  /* 0x0000000906009988 */ /* 0x000fe20008000804 */
[----:B------:R-:W-:Y:S01]  /*0290*/  BAR.SYNC.DEFER_BLOCKING 0x0 ;  /* 0x0000000000007b1d */ /* 0x000fe20000010000 */
[----:B------:R-:W-:-:S04]  /*02a0*/  ISETP.NE.U32.AND P1, PT, R7, 0x1, PT ;  /* 0x000000010700780c */ /* 0x000fc80003f25070 */
[----:B------:R-:W-:Y:S01]  /*02b0*/  ISETP.LT.AND P1, PT, R12, 0x2, P1 ;  /* 0x000000020c00780c */ /* 0x000fe20000f21270 */
[----:B------:R-:W1:Y:S04]  /*02c0*/  @!P2 LDS R2, [R4] ;  /* 0x000000000402a984 */ /* 0x000e680000000800 */
[----:B-1----:R-:W1:Y:S02]  /*02d0*/  SHFL.BFLY PT, R5, R2, 0x1, 0x1f ;  /* 0x0c201f0002057f89 */ /* 0x002e6400000e0000 */
[----:B-1----:R-:W-:-:S06]  /*02e0*/  FADD R5, R2, R5 ;  /* 0x0000000502057221 */ /* 0x002fcc0000000000 */
[----:B------:R1:W-:Y:S01]  /*02f0*/  @P1 STS [R4], R5 ;  /* 0x0000000504001388 */ /* 0x0003e20000000800 */
[----:B------:R-:W-:Y:S06]  /*0300*/  BAR.SYNC.DEFER_BLOCKING 0x0 ;  /* 0x0000000000007b1d */ /* 0x000fec0000010000 */
[----:B-1----:R-:W-:Y:S05]  /*0310*/  @!P0 EXIT ;  /* 0x000000000000894d */ /* 0x002fea0003800000 */
[----:B------:R-:W0:Y:S01]  /*0320*/  LDS R5, [UR4] ;  /* 0x00000004ff057984 */ /* 0x000e220008000800 */
[----:B------:R-:W1:Y:S02]  /*0330*/  LDC.64 R2, c[0x0][0x220] ;  /* 0x00008800ff027b82 */ /* 0x000e640000000a00 */
[----:B-1----:R-:W-:-:S05]  /*0340*/  IMAD.WIDE R2, R0, 0x4, R2 ;  /* 0x0000000400027825 */ /* 0x002fca00078e0202 */
[----:B0-----:R-:W-:Y:S01]  /*0350*/  STG.E desc[UR6][R2.64], R5 ;  /* 0x0000000502007986 */ /* 0x001fe2000c101906 */
[----:B------:R-:W-:Y:S05]  /*0360*/  EXIT ;  /* 0x000000000000794d */ /* 0x000fea0003800000 */
.L_x_0:
[----:B------:R-:W-:-:S00]  /*0370*/  BRA `(.L_x_0) ;  /* 0xfffffffc00fc7947 */ /* 0x000fc0000383ffff */
[----:B------:R-:W-:-:S00]  /*0380*/  NOP ;  /* 0x0000000000007918 */ /* 0x000fc00000000000 */
[----:B------:R-:W-:-:S00]  /*0390*/  NOP ;  /* 0x0000000000007918 */ /* 0x000fc00000000000 */
[----:B------:R-:W-:-:S00]  /*03a0*/  NOP ;  /* 0x0000000000007918 */ /* 0x000fc00000000000 */
[----:B------:R-:W-:-:S00]  /*03b0*/  NOP ;  /* 0x0000000000007918 */ /* 0x000fc00000000000 */
[----:B------:R-:W-:-:S00]  /*03c0*/  NOP ;  /* 0x0000000000007918 */ /* 0x000fc00000000000 */
[----:B------:R-:W-:-:S00]  /*03d0*/  NOP ;  /* 0x0000000000007918 */ /* 0x000fc00000000000 */
[----:B------:R-:W-:-:S00]  /*03e0*/  NOP ;  /* 0x0000000000007918 */ /* 0x000fc00000000000 */
[----:B------:R-:W-:-:S00]  /*03f0*/  NOP ;  /* 0x0000000000007918 */ /* 0x000fc00000000000 */
.L_x_1:


//--------------------- .nv.shared.triton_per_fused_mv_0 --------------------------
	.section	.nv.shared.triton_per_fused_mv_0,"aw",@nobits
	.sectionflags	@""
	.align	16
	.zero		1024


//--------------------- .nv.constant0.triton_per_fused_mv_0 --------------------------
	.section	.nv.constant0.triton_per_fused_mv_0,"a",@progbits
	.sectionflags	@""
	.align	4
.nv.constant0.triton_per_fused_mv_0:
	.zero		560
